//
// Generated by NVIDIA NVVM Compiler
//
// Compiler Build ID: CL-36424714
// Cuda compilation tools, release 13.0, V13.0.88
// Based on NVVM 20.0.0
//

.version 9.0
.target sm_100
.address_size 64

	// .globl	_Z12kalmanFilterPfS_PKfffi
.extern .shared .align 16 .b8 sharedData[];

.visible .entry _Z12kalmanFilterPfS_PKfffi(
	.param .u64 .ptr .align 1 _Z12kalmanFilterPfS_PKfffi_param_0,
	.param .u64 .ptr .align 1 _Z12kalmanFilterPfS_PKfffi_param_1,
	.param .u64 .ptr .align 1 _Z12kalmanFilterPfS_PKfffi_param_2,
	.param .f32 _Z12kalmanFilterPfS_PKfffi_param_3,
	.param .f32 _Z12kalmanFilterPfS_PKfffi_param_4,
	.param .u32 _Z12kalmanFilterPfS_PKfffi_param_5
)
{
	.reg .pred 	%p<4>;
	.reg .b32 	%r<12>;
	.reg .b32 	%f<19>;
	.reg .b64 	%rd<14>;

	ld.param.u64 	%rd4, [_Z12kalmanFilterPfS_PKfffi_param_0];
	ld.param.u64 	%rd5, [_Z12kalmanFilterPfS_PKfffi_param_1];
	ld.param.u64 	%rd3, [_Z12kalmanFilterPfS_PKfffi_param_2];
	ld.param.f32 	%f1, [_Z12kalmanFilterPfS_PKfffi_param_3];
	ld.param.f32 	%f2, [_Z12kalmanFilterPfS_PKfffi_param_4];
	ld.param.u32 	%r5, [_Z12kalmanFilterPfS_PKfffi_param_5];
	cvta.to.global.u64 	%rd1, %rd5;
	cvta.to.global.u64 	%rd2, %rd4;
	mov.u32 	%r6, %ctaid.x;
	mov.u32 	%r7, %ntid.x;
	mov.u32 	%r8, %tid.x;
	mad.lo.s32 	%r1, %r6, %r7, %r8;
	setp.ge.s32 	%p1, %r1, %r5;
	shl.b32 	%r9, %r8, 2;
	mov.u32 	%r10, sharedData;
	add.s32 	%r2, %r10, %r9;
	shl.b32 	%r11, %r7, 2;
	add.s32 	%r3, %r2, %r11;
	add.s32 	%r4, %r3, %r11;
	@%p1 bra 	$L__BB0_2;
	cvta.to.global.u64 	%rd6, %rd3;
	mul.wide.s32 	%rd7, %r1, 4;
	add.s64 	%rd8, %rd2, %rd7;
	ld.global.f32 	%f3, [%rd8];
	st.shared.f32 	[%r2], %f3;
	add.s64 	%rd9, %rd1, %rd7;
	ld.global.f32 	%f4, [%rd9];
	st.shared.f32 	[%r3], %f4;
	add.s64 	%rd10, %rd6, %rd7;
	ld.global.f32 	%f5, [%rd10];
	st.shared.f32 	[%r4], %f5;
$L__BB0_2:
	setp.ge.s32 	%p2, %r1, %r5;
	bar.sync 	0;
	@%p2 bra 	$L__BB0_4;
	ld.shared.f32 	%f6, [%r2];
	ld.shared.f32 	%f7, [%r3];
	add.f32 	%f8, %f1, %f7;
	ld.shared.f32 	%f9, [%r4];
	sub.f32 	%f10, %f9, %f6;
	add.f32 	%f11, %f2, %f8;
	div.rn.f32 	%f12, %f8, %f11;
	fma.rn.f32 	%f13, %f10, %f12, %f6;
	st.shared.f32 	[%r2], %f13;
	mov.f32 	%f14, 0f3F800000;
	sub.f32 	%f15, %f14, %f12;
	mul.f32 	%f16, %f8, %f15;
	st.shared.f32 	[%r3], %f16;
$L__BB0_4:
	setp.ge.s32 	%p3, %r1, %r5;
	bar.sync 	0;
	@%p3 bra 	$L__BB0_6;
	ld.shared.f32 	%f17, [%r2];
	mul.wide.s32 	%rd11, %r1, 4;
	add.s64 	%rd12, %rd2, %rd11;
	st.global.f32 	[%rd12], %f17;
	ld.shared.f32 	%f18, [%r3];
	add.s64 	%rd13, %rd1, %rd11;
	st.global.f32 	[%rd13], %f18;
$L__BB0_6:
	ret;

}


// ===== COMPILED SASS (sm_100) =====

	.target	sm_100

	.elftype	@"ET_EXEC"


//--------------------- .note.nv.tkinfo           --------------------------
	.section	.note.nv.tkinfo,"",@"SHT_NOTE"
	.sectionflags	@"SHF_NOTE_NV_TKINFO"
	.tkinfo
        /*0018*/ 	.word	0x00000002
        /*0030*/ 	.string	""
        /*0030*/ 	.string	"ptxas"
        /*0030*/ 	.string	"Cuda compilation tools, release 13.0, V13.0.88"
        /*0030*/ 	.string	"Build cuda_13.0.r13.0/compiler.36424714_0"
        /*0030*/ 	.string	"-arch sm_100 -m 64 "



//--------------------- .note.nv.cuinfo           --------------------------
	.section	.note.nv.cuinfo,"",@"SHT_NOTE"
	.sectionflags	@"SHF_NOTE_NV_CUINFO"
        /*0018*/ 	.short	0x0002
        /*001a*/ 	.short	0x0064
        /*001c*/ 	.short	0x0082
	.zero		2


//--------------------- .nv.info                  --------------------------
	.section	.nv.info,"",@"SHT_CUDA_INFO"
	.align	4


	//----- nvinfo : EIATTR_REGCOUNT
	.align		4
        /*0000*/ 	.byte	0x04, 0x2f
        /*0002*/ 	.short	(.L_1 - .L_0)
	.align		4
.L_0:
        /*0004*/ 	.word	index@(_Z12kalmanFilterPfS_PKfffi)
        /*0008*/ 	.word	0x00000014


	//----- nvinfo : EIATTR_FRAME_SIZE
	.align		4
.L_1:
        /*000c*/ 	.byte	0x04, 0x11
        /*000e*/ 	.short	(.L_3 - .L_2)
	.align		4
.L_2:
        /*0010*/ 	.word	index@($__internal_0_$__cuda_sm3x_div_rn_noftz_f32_slowpath)
        /*0014*/ 	.word	0x00000000


	//----- nvinfo : EIATTR_FRAME_SIZE
	.align		4
.L_3:
        /*0018*/ 	.byte	0x04, 0x11
        /*001a*/ 	.short	(.L_5 - .L_4)
	.align		4
.L_4:
        /*001c*/ 	.word	index@(_Z12kalmanFilterPfS_PKfffi)
        /*0020*/ 	.word	0x00000000


	//----- nvinfo : EIATTR_MIN_STACK_SIZE
	.align		4
.L_5:
        /*0024*/ 	.byte	0x04, 0x12
        /*0026*/ 	.short	(.L_7 - .L_6)
	.align		4
.L_6:
        /*0028*/ 	.word	index@(_Z12kalmanFilterPfS_PKfffi)
        /*002c*/ 	.word	0x00000000
.L_7:


//--------------------- .nv.compat                --------------------------
	.section	.nv.compat,"",@"SHT_CUDA_COMPAT_INFO"
	.align	4
        /*0000*/ 	.byte	0x02, 0x09, 0x00, 0x00, 0x02, 0x02, 0x01, 0x00, 0x02, 0x05, 0x05, 0x00, 0x03, 0x07, 0x01, 0x01
        /*0010*/ 	.byte	0x02, 0x03, 0x00, 0x00, 0x02, 0x06, 0x01, 0x00, 0x04, 0x0b, 0x08, 0x00, 0x01, 0x00, 0x00, 0x00
        /*0020*/ 	.byte	0x00, 0x00, 0x00, 0x00


//--------------------- .nv.info._Z12kalmanFilterPfS_PKfffi --------------------------
	.section	.nv.info._Z12kalmanFilterPfS_PKfffi,"",@"SHT_CUDA_INFO"
	.sectionflags	@""
	.align	4


	//----- nvinfo : EIATTR_CUDA_API_VERSION
	.align		4
        /*0000*/ 	.byte	0x04, 0x37
        /*0002*/ 	.short	(.L_9 - .L_8)
.L_8:
        /*0004*/ 	.word	0x00000082


	//----- nvinfo : EIATTR_KPARAM_INFO
	.align		4
.L_9:
        /*0008*/ 	.byte	0x04, 0x17
        /*000a*/ 	.short	(.L_11 - .L_10)
.L_10:
        /*000c*/ 	.word	0x00000000
        /*0010*/ 	.short	0x0005
        /*0012*/ 	.short	0x0020
        /*0014*/ 	.byte	0x00, 0xf0, 0x11, 0x00


	//----- nvinfo : EIATTR_KPARAM_INFO
	.align		4
.L_11:
        /*0018*/ 	.byte	0x04, 0x17
        /*001a*/ 	.short	(.L_13 - .L_12)
.L_12:
        /*001c*/ 	.word	0x00000000
        /*0020*/ 	.short	0x0004
        /*0022*/ 	.short	0x001c
        /*0024*/ 	.byte	0x00, 0xf0, 0x11, 0x00


	//----- nvinfo : EIATTR_KPARAM_INFO
	.align		4
.L_13:
        /*0028*/ 	.byte	0x04, 0x17
        /*002a*/ 	.short	(.L_15 - .L_14)
.L_14:
        /*002c*/ 	.word	0x00000000
        /*0030*/ 	.short	0x0003
        /*0032*/ 	.short	0x0018
        /*0034*/ 	.byte	0x00, 0xf0, 0x11, 0x00


	//----- nvinfo : EIATTR_KPARAM_INFO
	.align		4
.L_15:
        /*0038*/ 	.byte	0x04, 0x17
        /*003a*/ 	.short	(.L_17 - .L_16)
.L_16:
        /*003c*/ 	.word	0x00000000
        /*0040*/ 	.short	0x0002
        /*0042*/ 	.short	0x0010
        /*0044*/ 	.byte	0x00, 0xf5, 0x21, 0x00


	//----- nvinfo : EIATTR_KPARAM_INFO
	.align		4
.L_17:
        /*0048*/ 	.byte	0x04, 0x17
        /*004a*/ 	.short	(.L_19 - .L_18)
.L_18:
        /*004c*/ 	.word	0x00000000
        /*0050*/ 	.short	0x0001
        /*0052*/ 	.short	0x0008
        /*0054*/ 	.byte	0x00, 0xf5, 0x21, 0x00


	//----- nvinfo : EIATTR_KPARAM_INFO
	.align		4
.L_19:
        /*0058*/ 	.byte	0x04, 0x17
        /*005a*/ 	.short	(.L_21 - .L_20)
.L_20:
        /*005c*/ 	.word	0x00000000
        /*0060*/ 	.short	0x0000
        /*0062*/ 	.short	0x0000
        /*0064*/ 	.byte	0x00, 0xf5, 0x21, 0x00


	//----- nvinfo : EIATTR_SPARSE_MMA_MASK
	.align		4
.L_21:
        /*0068*/ 	.byte	0x03, 0x50
        /*006a*/ 	.short	0x0000


	//----- nvinfo : EIATTR_MAXREG_COUNT
	.align		4
        /*006c*/ 	.byte	0x03, 0x1b
        /*006e*/ 	.short	0x00ff


	//----- nvinfo : EIATTR_NUM_BARRIERS
	.align		4
        /*0070*/ 	.byte	0x02, 0x4c
        /*0072*/ 	.byte	0x01
	.zero		1


	//----- nvinfo : EIATTR_MERCURY_ISA_VERSION
	.align		4
        /*0074*/ 	.byte	0x03, 0x5f
        /*0076*/ 	.short	0x0101


	//----- nvinfo : EIATTR_VRC_CTA_INIT_COUNT
	.align		4
        /*0078*/ 	.byte	0x02, 0x4a
	.zero		1
	.zero		1


	//----- nvinfo : EIATTR_EXIT_INSTR_OFFSETS
	.align		4
        /*007c*/ 	.byte	0x04, 0x1c
        /*007e*/ 	.short	(.L_23 - .L_22)


	//   ....[0]....
.L_22:
        /*0080*/ 	.word	0x00000390


	//   ....[1]....
        /*0084*/ 	.word	0x00000420


	//----- nvinfo : EIATTR_CRS_STACK_SIZE
	.align		4
.L_23:
        /*0088*/ 	.byte	0x04, 0x1e
        /*008a*/ 	.short	(.L_25 - .L_24)
.L_24:
        /*008c*/ 	.word	0x00000000


	//----- nvinfo : EIATTR_CBANK_PARAM_SIZE
	.align		4
.L_25:
        /*0090*/ 	.byte	0x03, 0x19
        /*0092*/ 	.short	0x0024


	//----- nvinfo : EIATTR_PARAM_CBANK
	.align		4
        /*0094*/ 	.byte	0x04, 0x0a
        /*0096*/ 	.short	(.L_27 - .L_26)
	.align		4
.L_26:
        /*0098*/ 	.word	index@(.nv.constant0._Z12kalmanFilterPfS_PKfffi)
        /*009c*/ 	.short	0x0380
        /*009e*/ 	.short	0x0024


	//----- nvinfo : EIATTR_SW_WAR
	.align		4
.L_27:
        /*00a0*/ 	.byte	0x04, 0x36
        /*00a2*/ 	.short	(.L_29 - .L_28)
.L_28:
        /*00a4*/ 	.word	0x00000008
.L_29:


//--------------------- .nv.callgraph             --------------------------
	.section	.nv.callgraph,"",@"SHT_CUDA_CALLGRAPH"
	.align	4
	.sectionentsize	8
	.align		4
        /*0000*/ 	.word	0x00000000
	.align		4
        /*0004*/ 	.word	0xffffffff
	.align		4
        /*0008*/ 	.word	0x00000000
	.align		4
        /*000c*/ 	.word	0xfffffffe
	.align		4
        /*0010*/ 	.word	0x00000000
	.align		4
        /*0014*/ 	.word	0xfffffffd
	.align		4
        /*0018*/ 	.word	0x00000000
	.align		4
        /*001c*/ 	.word	0xfffffffc


//--------------------- .text._Z12kalmanFilterPfS_PKfffi --------------------------
	.section	.text._Z12kalmanFilterPfS_PKfffi,"ax",@progbits
	.align	128
        .global         _Z12kalmanFilterPfS_PKfffi
        .type           _Z12kalmanFilterPfS_PKfffi,@function
        .size           _Z12kalmanFilterPfS_PKfffi,(.L_x_16 - _Z12kalmanFilterPfS_PKfffi)
        .other          _Z12kalmanFilterPfS_PKfffi,@"STO_CUDA_ENTRY STV_DEFAULT"
_Z12kalmanFilterPfS_PKfffi:
.text._Z12kalmanFilterPfS_PKfffi:
[----:B------:R-:W-:Y:S01]  /*0000*/  LDC R1, c[0x0][0x37c] ;  /* 0x0000df00ff017b82 */ /* 0x000fe20000000800 */
[----:B------:R-:W0:Y:S07]  /*0010*/  S2R R5, SR_TID.X ;  /* 0x0000000000057919 */ /* 0x000e2e0000002100 */
[----:B------:R-:W0:Y:S01]  /*0020*/  S2UR UR4, SR_CTAID.X ;  /* 0x00000000000479c3 */ /* 0x000e220000002500 */
[----:B------:R-:W1:Y:S01]  /*0030*/  LDCU UR5, c[0x0][0x3a0] ;  /* 0x00007400ff0577ac */ /* 0x000e620008000800 */
[----:B------:R-:W2:Y:S06]  /*0040*/  LDCU.64 UR6, c[0x0][0x358] ;  /* 0x00006b00ff0677ac */ /* 0x000eac0008000a00 */
[----:B------:R-:W0:Y:S08]  /*0050*/  LDC R12, c[0x0][0x360] ;  /* 0x0000d800ff0c7b82 */ /* 0x000e300000000800 */
[----:B------:R-:W3:Y:S08]  /*0060*/  LDC.64 R2, c[0x0][0x380] ;  /* 0x0000e000ff027b82 */ /* 0x000ef00000000a00 */
[----:B------:R-:W4:Y:S01]  /*0070*/  LDC.64 R8, c[0x0][0x388] ;  /* 0x0000e200ff087b82 */ /* 0x000f220000000a00 */
[----:B0-----:R-:W-:-:S05]  /*0080*/  IMAD R4, R12, UR4, R5 ;  /* 0x000000040c047c24 */ /* 0x001fca000f8e0205 */
[----:B-1----:R-:W-:-:S13]  /*0090*/  ISETP.GE.AND P0, PT, R4, UR5, PT ;  /* 0x0000000504007c0c */ /* 0x002fda000bf06270 */
[----:B------:R-:W0:Y:S01]  /*00a0*/  @!P0 LDC.64 R10, c[0x0][0x390] ;  /* 0x0000e400ff0a8b82 */ /* 0x000e220000000a00 */
[----:B---3--:R-:W-:-:S04]  /*00b0*/  @!P0 IMAD.WIDE R2, R4, 0x4, R2 ;  /* 0x0000000404028825 */ /* 0x008fc800078e0202 */
[C---:B----4-:R-:W-:Y:S02]  /*00c0*/  @!P0 IMAD.WIDE R8, R4.reuse, 0x4, R8 ;  /* 0x0000000404088825 */ /* 0x050fe400078e0208 */
[----:B--2---:R-:W2:Y:S04]  /*00d0*/  @!P0 LDG.E R2, desc[UR6][R2.64] ;  /* 0x0000000602028981 */ /* 0x004ea8000c1e1900 */
[----:B------:R-:W3:Y:S01]  /*00e0*/  @!P0 LDG.E R9, desc[UR6][R8.64] ;  /* 0x0000000608098981 */ /* 0x000ee2000c1e1900 */
[----:B0-----:R-:W-:-:S06]  /*00f0*/  @!P0 IMAD.WIDE R10, R4, 0x4, R10 ;  /* 0x00000004040a8825 */ /* 0x001fcc00078e020a */
[----:B------:R-:W4:Y:S01]  /*0100*/  @!P0 LDG.E R11, desc[UR6][R10.64] ;  /* 0x000000060a0b8981 */ /* 0x000f22000c1e1900 */
[----:B------:R-:W0:Y:S01]  /*0110*/  S2UR UR5, SR_CgaCtaId ;  /* 0x00000000000579c3 */ /* 0x000e220000008800 */
[----:B------:R-:W-:Y:S01]  /*0120*/  UMOV UR4, 0x400 ;  /* 0x0000040000047882 */ /* 0x000fe20000000000 */
[----:B------:R-:W-:Y:S01]  /*0130*/  BSSY.RECONVERGENT B0, `(.L_x_0) ;  /* 0x0000022000007945 */ /* 0x000fe20003800200 */
[----:B0-----:R-:W-:-:S06]  /*0140*/  ULEA UR4, UR5, UR4, 0x18 ;  /* 0x0000000405047291 */ /* 0x001fcc000f8ec0ff */
[----:B------:R-:W-:-:S05]  /*0150*/  LEA R5, R5, UR4, 0x2 ;  /* 0x0000000405057c11 */ /* 0x000fca000f8e10ff */
[----:B------:R-:W-:-:S04]  /*0160*/  IMAD R6, R12, 0x4, R5 ;  /* 0x000000040c067824 */ /* 0x000fc800078e0205 */
[----:B------:R-:W-:Y:S01]  /*0170*/  IMAD R12, R12, 0x4, R6 ;  /* 0x000000040c0c7824 */ /* 0x000fe200078e0206 */
[----:B--2---:R0:W-:Y:S04]  /*0180*/  @!P0 STS [R5], R2 ;  /* 0x0000000205008388 */ /* 0x0041e80000000800 */
[----:B---3--:R0:W-:Y:S04]  /*0190*/  @!P0 STS [R6], R9 ;  /* 0x0000000906008388 */ /* 0x0081e80000000800 */
[----:B----4-:R0:W-:Y:S01]  /*01a0*/  @!P0 STS [R12], R11 ;  /* 0x0000000b0c008388 */ /* 0x0101e20000000800 */
[----:B------:R-:W-:Y:S06]  /*01b0*/  BAR.SYNC.DEFER_BLOCKING 0x0 ;  /* 0x0000000000007b1d */ /* 0x000fec0000010000 */
[----:B------:R-:W-:Y:S05]  /*01c0*/  @P0 BRA `(.L_x_1) ;  /* 0x0000000000600947 */ /* 0x000fea0003800000 */
[----:B------:R-:W1:Y:S01]  /*01d0*/  LDS R0, [R6] ;  /* 0x0000000006007984 */ /* 0x000e620000000800 */
[----:B------:R-:W1:Y:S01]  /*01e0*/  LDCU.64 UR4, c[0x0][0x398] ;  /* 0x00007300ff0477ac */ /* 0x000e620008000a00 */
[----:B------:R-:W-:Y:S02]  /*01f0*/  BSSY.RECONVERGENT B1, `(.L_x_2) ;  /* 0x0000010000017945 */ /* 0x000fe40003800200 */
[----:B------:R-:W-:Y:S04]  /*0200*/  LDS R8, [R12] ;  /* 0x000000000c087984 */ /* 0x000fe80000000800 */
[----:B------:R-:W2:Y:S01]  /*0210*/  LDS R7, [R5] ;  /* 0x0000000005077984 */ /* 0x000ea20000000800 */
[----:B-1----:R-:W-:-:S04]  /*0220*/  FADD R0, R0, UR4 ;  /* 0x0000000400007e21 */ /* 0x002fc80008000000 */
[----:B------:R-:W-:-:S04]  /*0230*/  FADD R3, R0, UR5 ;  /* 0x0000000500037e21 */ /* 0x000fc80008000000 */
[----:B0-----:R-:W0:Y:S01]  /*0240*/  MUFU.RCP R2, R3 ;  /* 0x0000000300027308 */ /* 0x001e220000001000 */
[----:B--2---:R-:W-:-:S07]  /*0250*/  FADD R8, -R7, R8 ;  /* 0x0000000807087221 */ /* 0x004fce0000000100 */
[----:B------:R-:W1:Y:S01]  /*0260*/  FCHK P0, R0, R3 ;  /* 0x0000000300007302 */ /* 0x000e620000000000 */
[----:B0-----:R-:W-:-:S04]  /*0270*/  FFMA R9, -R3, R2, 1 ;  /* 0x3f80000003097423 */ /* 0x001fc80000000102 */
[----:B------:R-:W-:-:S04]  /*0280*/  FFMA R9, R2, R9, R2 ;  /* 0x0000000902097223 */ /* 0x000fc80000000002 */
[----:B------:R-:W-:-:S04]  /*0290*/  FFMA R2, R0, R9, RZ ;  /* 0x0000000900027223 */ /* 0x000fc800000000ff */
[----:B------:R-:W-:-:S04]  /*02a0*/  FFMA R10, -R3, R2, R0 ;  /* 0x00000002030a7223 */ /* 0x000fc80000000100 */
[----:B------:R-:W-:Y:S01]  /*02b0*/  FFMA R2, R9, R10, R2 ;  /* 0x0000000a09027223 */ /* 0x000fe20000000002 */
[----:B-1----:R-:W-:Y:S06]  /*02c0*/  @!P0 BRA `(.L_x_3) ;  /* 0x0000000000088947 */ /* 0x002fec0003800000 */
[----:B------:R-:W-:-:S07]  /*02d0*/  MOV R10, 0x2f0 ;  /* 0x000002f0000a7802 */ /* 0x000fce0000000f00 */
[----:B------:R-:W-:Y:S05]  /*02e0*/  CALL.REL.NOINC `($__internal_0_$__cuda_sm3x_div_rn_noftz_f32_slowpath) ;  /* 0x0000000000507944 */ /* 0x000fea0003c00000 */
.L_x_3:
[----:B------:R-:W-:Y:S05]  /*02f0*/  BSYNC.RECONVERGENT B1 ;  /* 0x0000000000017941 */ /* 0x000fea0003800200 */
.L_x_2:
[----:B------:R-:W-:Y:S01]  /*0300*/  FADD R3, -R2, 1 ;  /* 0x3f80000002037421 */ /* 0x000fe20000000100 */
[----:B------:R-:W-:-:S03]  /*0310*/  FFMA R8, R8, R2, R7 ;  /* 0x0000000208087223 */ /* 0x000fc60000000007 */
[----:B------:R-:W-:Y:S02]  /*0320*/  FMUL R3, R0, R3 ;  /* 0x0000000300037220 */ /* 0x000fe40000400000 */
[----:B------:R1:W-:Y:S04]  /*0330*/  STS [R5], R8 ;  /* 0x0000000805007388 */ /* 0x0003e80000000800 */
[----:B------:R1:W-:Y:S02]  /*0340*/  STS [R6], R3 ;  /* 0x0000000306007388 */ /* 0x0003e40000000800 */
.L_x_1:
[----:B------:R-:W-:Y:S05]  /*0350*/  BSYNC.RECONVERGENT B0 ;  /* 0x0000000000007941 */ /* 0x000fea0003800200 */
.L_x_0:
[----:B------:R-:W2:Y:S01]  /*0360*/  LDCU UR4, c[0x0][0x3a0] ;  /* 0x00007400ff0477ac */ /* 0x000ea20008000800 */
[----:B------:R-:W-:Y:S01]  /*0370*/  BAR.SYNC.DEFER_BLOCKING 0x0 ;  /* 0x0000000000007b1d */ /* 0x000fe20000010000 */
[----:B--2---:R-:W-:-:S13]  /*0380*/  ISETP.GE.AND P0, PT, R4, UR4, PT ;  /* 0x0000000404007c0c */ /* 0x004fda000bf06270 */
[----:B------:R-:W-:Y:S05]  /*0390*/  @P0 EXIT ;  /* 0x000000000000094d */ /* 0x000fea0003800000 */
[----:B01----:R-:W0:Y:S01]  /*03a0*/  LDS R5, [R5] ;  /* 0x0000000005057984 */ /* 0x003e220000000800 */
[----:B------:R-:W1:Y:S03]  /*03b0*/  LDC.64 R2, c[0x0][0x380] ;  /* 0x0000e000ff027b82 */ /* 0x000e660000000a00 */
[----:B------:R-:W2:Y:S05]  /*03c0*/  LDS R7, [R6] ;  /* 0x0000000006077984 */ /* 0x000eaa0000000800 */
[----:B------:R-:W3:Y:S01]  /*03d0*/  LDC.64 R8, c[0x0][0x388] ;  /* 0x0000e200ff087b82 */ /* 0x000ee20000000a00 */
[----:B-1----:R-:W-:-:S04]  /*03e0*/  IMAD.WIDE R2, R4, 0x4, R2 ;  /* 0x0000000404027825 */ /* 0x002fc800078e0202 */
[----:B---3--:R-:W-:Y:S01]  /*03f0*/  IMAD.WIDE R8, R4, 0x4, R8 ;  /* 0x0000000404087825 */ /* 0x008fe200078e0208 */
[----:B0-----:R-:W-:Y:S04]  /*0400*/  STG.E desc[UR6][R2.64], R5 ;  /* 0x0000000502007986 */ /* 0x001fe8000c101906 */
[----:B--2---:R-:W-:Y:S01]  /*0410*/  STG.E desc[UR6][R8.64], R7 ;  /* 0x0000000708007986 */ /* 0x004fe2000c101906 */
[----:B------:R-:W-:Y:S05]  /*0420*/  EXIT ;  /* 0x000000000000794d */ /* 0x000fea0003800000 */
        .weak           $__internal_0_$__cuda_sm3x_div_rn_noftz_f32_slowpath
        .type           $__internal_0_$__cuda_sm3x_div_rn_noftz_f32_slowpath,@function
        .size           $__internal_0_$__cuda_sm3x_div_rn_noftz_f32_slowpath,(.L_x_16 - $__internal_0_$__cuda_sm3x_div_rn_noftz_f32_slowpath)
$__internal_0_$__cuda_sm3x_div_rn_noftz_f32_slowpath:
[--C-:B------:R-:W-:Y:S01]  /*0430*/  SHF.R.U32.HI R11, RZ, 0x17, R3.reuse ;  /* 0x00000017ff0b7819 */ /* 0x100fe20000011603 */
[----:B------:R-:W-:Y:S01]  /*0440*/  BSSY.RECONVERGENT B2, `(.L_x_4) ;  /* 0x0000064000027945 */ /* 0x000fe20003800200 */
[--C-:B------:R-:W-:Y:S01]  /*0450*/  SHF.R.U32.HI R2, RZ, 0x17, R0.reuse ;  /* 0x00000017ff027819 */ /* 0x100fe20000011600 */
[----:B------:R-:W-:Y:S01]  /*0460*/  IMAD.MOV.U32 R12, RZ, RZ, R0 ;  /* 0x000000ffff0c7224 */ /* 0x000fe200078e0000 */
[----:B------:R-:W-:Y:S01]  /*0470*/  LOP3.LUT R11, R11, 0xff, RZ, 0xc0, !PT ;  /* 0x000000ff0b0b7812 */ /* 0x000fe200078ec0ff */
[----:B------:R-:W-:Y:S01]  /*0480*/  IMAD.MOV.U32 R13, RZ, RZ, R3 ;  /* 0x000000ffff0d7224 */ /* 0x000fe200078e0003 */
[----:B------:R-:W-:-:S03]  /*0490*/  LOP3.LUT R2, R2, 0xff, RZ, 0xc0, !PT ;  /* 0x000000ff02027812 */ /* 0x000fc600078ec0ff */
[----:B------:R-:W-:Y:S02]  /*04a0*/  VIADD R15, R11, 0xffffffff ;  /* 0xffffffff0b0f7836 */ /* 0x000fe40000000000 */
[----:B------:R-:W-:-:S03]  /*04b0*/  VIADD R14, R2, 0xffffffff ;  /* 0xffffffff020e7836 */ /* 0x000fc60000000000 */
[----:B------:R-:W-:-:S04]  /*04c0*/  ISETP.GT.U32.AND P0, PT, R15, 0xfd, PT ;  /* 0x000000fd0f00780c */ /* 0x000fc80003f04070 */
[----:B------:R-:W-:-:S13]  /*04d0*/  ISETP.GT.U32.OR P0, PT, R14, 0xfd, P0 ;  /* 0x000000fd0e00780c */ /* 0x000fda0000704470 */
[----:B------:R-:W-:Y:S01]  /*04e0*/  @!P0 IMAD.MOV.U32 R9, RZ, RZ, RZ ;  /* 0x000000ffff098224 */ /* 0x000fe200078e00ff */
[----:B------:R-:W-:Y:S06]  /*04f0*/  @!P0 BRA `(.L_x_5) ;  /* 0x00000000005c8947 */ /* 0x000fec0003800000 */
[----:B------:R-:W-:Y:S02]  /*0500*/  FSETP.GTU.FTZ.AND P0, PT, |R0|, +INF , PT ;  /* 0x7f8000000000780b */ /* 0x000fe40003f1c200 */
[----:B------:R-:W-:-:S04]  /*0510*/  FSETP.GTU.FTZ.AND P1, PT, |R3|, +INF , PT ;  /* 0x7f8000000300780b */ /* 0x000fc80003f3c200 */
[----:B------:R-:W-:-:S13]  /*0520*/  PLOP3.LUT P0, PT, P0, P1, PT, 0xf8, 0x8f ;  /* 0x00000000008f781c */ /* 0x000fda0000703f70 */
[----:B------:R-:W-:Y:S05]  /*0530*/  @P0 BRA `(.L_x_6) ;  /* 0x00000004004c0947 */ /* 0x000fea0003800000 */
[----:B------:R-:W-:-:S13]  /*0540*/  LOP3.LUT P0, RZ, R13, 0x7fffffff, R12, 0xc8, !PT ;  /* 0x7fffffff0dff7812 */ /* 0x000fda000780c80c */
[----:B------:R-:W-:Y:S05]  /*0550*/  @!P0 BRA `(.L_x_7) ;  /* 0x00000004003c8947 */ /* 0x000fea0003800000 */
[C---:B------:R-:W-:Y:S02]  /*0560*/  FSETP.NEU.FTZ.AND P2, PT, |R0|.reuse, +INF , PT ;  /* 0x7f8000000000780b */ /* 0x040fe40003f5d200 */
[----:B------:R-:W-:Y:S02]  /*0570*/  FSETP.NEU.FTZ.AND P1, PT, |R3|, +INF , PT ;  /* 0x7f8000000300780b */ /* 0x000fe40003f3d200 */
[----:B------:R-:W-:-:S11]  /*0580*/  FSETP.NEU.FTZ.AND P0, PT, |R0|, +INF , PT ;  /* 0x7f8000000000780b */ /* 0x000fd60003f1d200 */
[----:B------:R-:W-:Y:S05]  /*0590*/  @!P1 BRA !P2, `(.L_x_7) ;  /* 0x00000004002c9947 */ /* 0x000fea0005000000 */
[----:B------:R-:W-:-:S04]  /*05a0*/  LOP3.LUT P2, RZ, R12, 0x7fffffff, RZ, 0xc0, !PT ;  /* 0x7fffffff0cff7812 */ /* 0x000fc8000784c0ff */
[----:B------:R-:W-:-:S13]  /*05b0*/  PLOP3.LUT P1, PT, P1, P2, PT, 0x2f, 0xf2 ;  /* 0x0000000000f2781c */ /* 0x000fda0000f24577 */
[----:B------:R-:W-:Y:S05]  /*05c0*/  @P1 BRA `(.L_x_8) ;  /* 0x0000000400181947 */ /* 0x000fea0003800000 */
[----:B------:R-:W-:-:S04]  /*05d0*/  LOP3.LUT P1, RZ, R13, 0x7fffffff, RZ, 0xc0, !PT ;  /* 0x7fffffff0dff7812 */ /* 0x000fc8000782c0ff */
[----:B------:R-:W-:-:S13]  /*05e0*/  PLOP3.LUT P0, PT, P0, P1, PT, 0x2f, 0xf2 ;  /* 0x0000000000f2781c */ /* 0x000fda0000702577 */
[----:B------:R-:W-:Y:S05]  /*05f0*/  @P0 BRA `(.L_x_9) ;  /* 0x0000000400000947 */ /* 0x000fea0003800000 */
[----:B------:R-:W-:Y:S02]  /*0600*/  ISETP.GE.AND P0, PT, R14, RZ, PT ;  /* 0x000000ff0e00720c */ /* 0x000fe40003f06270 */
[----:B------:R-:W-:-:S11]  /*0610*/  ISETP.GE.AND P1, PT, R15, RZ, PT ;  /* 0x000000ff0f00720c */ /* 0x000fd60003f26270 */
[----:B------:R-:W-:Y:S02]  /*0620*/  @P0 IMAD.MOV.U32 R9, RZ, RZ, RZ ;  /* 0x000000ffff090224 */ /* 0x000fe400078e00ff */
[----:B------:R-:W-:Y:S01]  /*0630*/  @!P0 FFMA R12, R0, 1.84467440737095516160e+19, RZ ;  /* 0x5f800000000c8823 */ /* 0x000fe200000000ff */
[----:B------:R-:W-:Y:S02]  /*0640*/  @!P0 IMAD.MOV.U32 R9, RZ, RZ, -0x40 ;  /* 0xffffffc0ff098424 */ /* 0x000fe400078e00ff */
[----:B------:R-:W-:Y:S02]  /*0650*/  @!P1 FFMA R13, R3, 1.84467440737095516160e+19, RZ ;  /* 0x5f800000030d9823 */ /* 0x000fe400000000ff */
[----:B------:R-:W-:-:S07]  /*0660*/  @!P1 VIADD R9, R9, 0x40 ;  /* 0x0000004009099836 */ /* 0x000fce0000000000 */
.L_x_5:
[----:B------:R-:W-:Y:S01]  /*0670*/  LEA R14, R11, 0xc0800000, 0x17 ;  /* 0xc08000000b0e7811 */ /* 0x000fe200078eb8ff */
[----:B------:R-:W-:Y:S01]  /*0680*/  VIADD R3, R2, 0xffffff81 ;  /* 0xffffff8102037836 */ /* 0x000fe20000000000 */
[----:B------:R-:W-:Y:S03]  /*0690*/  BSSY.RECONVERGENT B3, `(.L_x_10) ;  /* 0x0000035000037945 */ /* 0x000fe60003800200 */
[----:B------:R-:W-:Y:S02]  /*06a0*/  IMAD.IADD R14, R13, 0x1, -R14 ;  /* 0x000000010d0e7824 */ /* 0x000fe400078e0a0e */
[----:B------:R-:W-:Y:S02]  /*06b0*/  IMAD R2, R3, -0x800000, R12 ;  /* 0xff80000003027824 */ /* 0x000fe400078e020c */
[----:B------:R-:W0:Y:S01]  /*06c0*/  MUFU.RCP R13, R14 ;  /* 0x0000000e000d7308 */ /* 0x000e220000001000 */
[----:B------:R-:W-:-:S04]  /*06d0*/  FADD.FTZ R15, -R14, -RZ ;  /* 0x800000ff0e0f7221 */ /* 0x000fc80000010100 */
[----:B0-----:R-:W-:-:S04]  /*06e0*/  FFMA R16, R13, R15, 1 ;  /* 0x3f8000000d107423 */ /* 0x001fc8000000000f */
[----:B------:R-:W-:-:S04]  /*06f0*/  FFMA R17, R13, R16, R13 ;  /* 0x000000100d117223 */ /* 0x000fc8000000000d */
[----:B------:R-:W-:-:S04]  /*0700*/  FFMA R12, R2, R17, RZ ;  /* 0x00000011020c7223 */ /* 0x000fc800000000ff */
[----:B------:R-:W-:-:S04]  /*0710*/  FFMA R13, R15, R12, R2 ;  /* 0x0000000c0f0d7223 */ /* 0x000fc80000000002 */
[----:B------:R-:W-:Y:S01]  /*0720*/  FFMA R16, R17, R13, R12 ;  /* 0x0000000d11107223 */ /* 0x000fe2000000000c */
[----:B------:R-:W-:-:S03]  /*0730*/  IADD3 R12, PT, PT, R3, 0x7f, -R11 ;  /* 0x0000007f030c7810 */ /* 0x000fc60007ffe80b */
[----:B------:R-:W-:Y:S02]  /*0740*/  FFMA R15, R15, R16, R2 ;  /* 0x000000100f0f7223 */ /* 0x000fe40000000002 */
[----:B------:R-:W-:Y:S02]  /*0750*/  IMAD.IADD R12, R12, 0x1, R9 ;  /* 0x000000010c0c7824 */ /* 0x000fe400078e0209 */
[----:B------:R-:W-:-:S05]  /*0760*/  FFMA R2, R17, R15, R16 ;  /* 0x0000000f11027223 */ /* 0x000fca0000000010 */
[----:B------:R-:W-:-:S04]  /*0770*/  SHF.R.U32.HI R3, RZ, 0x17, R2 ;  /* 0x00000017ff037819 */ /* 0x000fc80000011602 */
[----:B------:R-:W-:-:S05]  /*0780*/  LOP3.LUT R3, R3, 0xff, RZ, 0xc0, !PT ;  /* 0x000000ff03037812 */ /* 0x000fca00078ec0ff */
[----:B------:R-:W-:-:S04]  /*0790*/  IMAD.IADD R11, R3, 0x1, R12 ;  /* 0x00000001030b7824 */ /* 0x000fc800078e020c */
[----:B------:R-:W-:-:S05]  /*07a0*/  VIADD R3, R11, 0xffffffff ;  /* 0xffffffff0b037836 */ /* 0x000fca0000000000 */
[----:B------:R-:W-:-:S13]  /*07b0*/  ISETP.GE.U32.AND P0, PT, R3, 0xfe, PT ;  /* 0x000000fe0300780c */ /* 0x000fda0003f06070 */
[----:B------:R-:W-:Y:S05]  /*07c0*/  @!P0 BRA `(.L_x_11) ;  /* 0x0000000000808947 */ /* 0x000fea0003800000 */
[----:B------:R-:W-:-:S13]  /*07d0*/  ISETP.GT.AND P0, PT, R11, 0xfe, PT ;  /* 0x000000fe0b00780c */ /* 0x000fda0003f04270 */
[----:B------:R-:W-:Y:S05]  /*07e0*/  @P0 BRA `(.L_x_12) ;  /* 0x00000000006c0947 */ /* 0x000fea0003800000 */
[----:B------:R-:W-:-:S13]  /*07f0*/  ISETP.GE.AND P0, PT, R11, 0x1, PT ;  /* 0x000000010b00780c */ /* 0x000fda0003f06270 */
[----:B------:R-:W-:Y:S05]  /*0800*/  @P0 BRA `(.L_x_13) ;  /* 0x0000000000740947 */ /* 0x000fea0003800000 */
[----:B------:R-:W-:Y:S02]  /*0810*/  ISETP.GE.AND P0, PT, R11, -0x18, PT ;  /* 0xffffffe80b00780c */ /* 0x000fe40003f06270 */
[----:B------:R-:W-:-:S11]  /*0820*/  LOP3.LUT R2, R2, 0x80000000, RZ, 0xc0, !PT ;  /* 0x8000000002027812 */ /* 0x000fd600078ec0ff */
[----:B------:R-:W-:Y:S05]  /*0830*/  @!P0 BRA `(.L_x_13) ;  /* 0x0000000000688947 */ /* 0x000fea0003800000 */
[-CC-:B------:R-:W-:Y:S01]  /*0840*/  FFMA.RZ R3, R17, R15.reuse, R16.reuse ;  /* 0x0000000f11037223 */ /* 0x180fe2000000c010 */
[----:B------:R-:W-:Y:S02]  /*0850*/  VIADD R14, R11, 0x20 ;  /* 0x000000200b0e7836 */ /* 0x000fe40000000000 */
[-CC-:B------:R-:W-:Y:S01]  /*0860*/  FFMA.RM R12, R17, R15.reuse, R16.reuse ;  /* 0x0000000f110c7223 */ /* 0x180fe20000004010 */
[----:B------:R-:W-:Y:S02]  /*0870*/  ISETP.NE.AND P2, PT, R11, RZ, PT ;  /* 0x000000ff0b00720c */ /* 0x000fe40003f45270 */
[----:B------:R-:W-:Y:S01]  /*0880*/  LOP3.LUT R9, R3, 0x7fffff, RZ, 0xc0, !PT ;  /* 0x007fffff03097812 */ /* 0x000fe200078ec0ff */
[----:B------:R-:W-:Y:S01]  /*0890*/  FFMA.RP R3, R17, R15, R16 ;  /* 0x0000000f11037223 */ /* 0x000fe20000008010 */
[----:B------:R-:W-:Y:S01]  /*08a0*/  ISETP.NE.AND P1, PT, R11, RZ, PT ;  /* 0x000000ff0b00720c */ /* 0x000fe20003f25270 */
[----:B------:R-:W-:Y:S01]  /*08b0*/  IMAD.MOV R11, RZ, RZ, -R11 ;  /* 0x000000ffff0b7224 */ /* 0x000fe200078e0a0b */
[----:B------:R-:W-:-:S02]  /*08c0*/  LOP3.LUT R9, R9, 0x800000, RZ, 0xfc, !PT ;  /* 0x0080000009097812 */ /* 0x000fc400078efcff */
[----:B------:R-:W-:Y:S02]  /*08d0*/  FSETP.NEU.FTZ.AND P0, PT, R3, R12, PT ;  /* 0x0000000c0300720b */ /* 0x000fe40003f1d000 */
[----:B------:R-:W-:Y:S02]  /*08e0*/  SHF.L.U32 R14, R9, R14, RZ ;  /* 0x0000000e090e7219 */ /* 0x000fe400000006ff */
[----:B------:R-:W-:Y:S02]  /*08f0*/  SEL R12, R11, RZ, P2 ;  /* 0x000000ff0b0c7207 */ /* 0x000fe40001000000 */
[----:B------:R-:W-:Y:S02]  /*0900*/  ISETP.NE.AND P1, PT, R14, RZ, P1 ;  /* 0x000000ff0e00720c */ /* 0x000fe40000f25270 */
[----:B------:R-:W-:Y:S02]  /*0910*/  SHF.R.U32.HI R12, RZ, R12, R9 ;  /* 0x0000000cff0c7219 */ /* 0x000fe40000011609 */
[----:B------:R-:W-:-:S02]  /*0920*/  PLOP3.LUT P0, PT, P0, P1, PT, 0xf8, 0x8f ;  /* 0x00000000008f781c */ /* 0x000fc40000703f70 */
[----:B------:R-:W-:Y:S02]  /*0930*/  SHF.R.U32.HI R14, RZ, 0x1, R12 ;  /* 0x00000001ff0e7819 */ /* 0x000fe4000001160c */
[----:B------:R-:W-:-:S04]  /*0940*/  SEL R3, RZ, 0x1, !P0 ;  /* 0x00000001ff037807 */ /* 0x000fc80004000000 */
[----:B------:R-:W-:-:S04]  /*0950*/  LOP3.LUT R3, R3, 0x1, R14, 0xf8, !PT ;  /* 0x0000000103037812 */ /* 0x000fc800078ef80e */
[----:B------:R-:W-:-:S05]  /*0960*/  LOP3.LUT R3, R3, R12, RZ, 0xc0, !PT ;  /* 0x0000000c03037212 */ /* 0x000fca00078ec0ff */
[----:B------:R-:W-:-:S05]  /*0970*/  IMAD.IADD R3, R14, 0x1, R3 ;  /* 0x000000010e037824 */ /* 0x000fca00078e0203 */
[----:B------:R-:W-:Y:S01]  /*0980*/  LOP3.LUT R2, R3, R2, RZ, 0xfc, !PT ;  /* 0x0000000203027212 */ /* 0x000fe200078efcff */
[----:B------:R-:W-:Y:S06]  /*0990*/  BRA `(.L_x_13) ;  /* 0x0000000000107947 */ /* 0x000fec0003800000 */
.L_x_12:
[----:B------:R-:W-:-:S04]  /*09a0*/  LOP3.LUT R2, R2, 0x80000000, RZ, 0xc0, !PT ;  /* 0x8000000002027812 */ /* 0x000fc800078ec0ff */
[----:B------:R-:W-:Y:S01]  /*09b0*/  LOP3.LUT R2, R2, 0x7f800000, RZ, 0xfc, !PT ;  /* 0x7f80000002027812 */ /* 0x000fe200078efcff */
[----:B------:R-:W-:Y:S06]  /*09c0*/  BRA `(.L_x_13) ;  /* 0x0000000000047947 */ /* 0x000fec0003800000 */
.L_x_11:
[----:B------:R-:W-:-:S07]  /*09d0*/  IMAD R2, R12, 0x800000, R2 ;  /* 0x008000000c027824 */ /* 0x000fce00078e0202 */
.L_x_13:
[----:B------:R-:W-:Y:S05]  /*09e0*/  BSYNC.RECONVERGENT B3 ;  /* 0x0000000000037941 */ /* 0x000fea0003800200 */
.L_x_10:
[----:B------:R-:W-:Y:S05]  /*09f0*/  BRA `(.L_x_14) ;  /* 0x0000000000207947 */ /* 0x000fea0003800000 */
.L_x_9:
[----:B------:R-:W-:-:S04]  /*0a00*/  LOP3.LUT R2, R13, 0x80000000, R12, 0x48, !PT ;  /* 0x800000000d027812 */ /* 0x000fc800078e480c */
[----:B------:R-:W-:Y:S01]  /*0a10*/  LOP3.LUT R2, R2, 0x7f800000, RZ, 0xfc, !PT ;  /* 0x7f80000002027812 */ /* 0x000fe200078efcff */
[----:B------:R-:W-:Y:S06]  /*0a20*/  BRA `(.L_x_14) ;  /* 0x0000000000147947 */ /* 0x000fec0003800000 */
.L_x_8:
[----:B------:R-:W-:Y:S01]  /*0a30*/  LOP3.LUT R2, R13, 0x80000000, R12, 0x48, !PT ;  /* 0x800000000d027812 */ /* 0x000fe200078e480c */
[----:B------:R-:W-:Y:S06]  /*0a40*/  BRA `(.L_x_14) ;  /* 0x00000000000c7947 */ /* 0x000fec0003800000 */
.L_x_7:
[----:B------:R-:W0:Y:S01]  /*0a50*/  MUFU.RSQ R2, -QNAN ;  /* 0xffc0000000027908 */ /* 0x000e220000001400 */
[----:B------:R-:W-:Y:S05]  /*0a60*/  BRA `(.L_x_14) ;  /* 0x0000000000047947 */ /* 0x000fea0003800000 */
.L_x_6:
[----:B------:R-:W-:-:S07]  /*0a70*/  FADD.FTZ R2, R0, R3 ;  /* 0x0000000300027221 */ /* 0x000fce0000010000 */
.L_x_14:
[----:B------:R-:W-:Y:S05]  /*0a80*/  BSYNC.RECONVERGENT B2 ;  /* 0x0000000000027941 */ /* 0x000fea0003800200 */
.L_x_4:
[----:B------:R-:W-:-:S04]  /*0a90*/  IMAD.MOV.U32 R11, RZ, RZ, 0x0 ;  /* 0x00000000ff0b7424 */ /* 0x000fc800078e00ff */
[----:B0-----:R-:W-:Y:S05]  /*0aa0*/  RET.REL.NODEC R10 `(_Z12kalmanFilterPfS_PKfffi) ;  /* 0xfffffff40a547950 */ /* 0x001fea0003c3ffff */
.L_x_15:
[----:B------:R-:W-:-:S00]  /*0ab0*/  BRA `(.L_x_15) ;  /* 0xfffffffc00fc7947 */ /* 0x000fc0000383ffff */
[----:B------:R-:W-:-:S00]  /*0ac0*/  NOP ;  /* 0x0000000000007918 */ /* 0x000fc00000000000 */
        /* <DEDUP_REMOVED lines=11> */
.L_x_16:


//--------------------- .nv.shared._Z12kalmanFilterPfS_PKfffi --------------------------
	.section	.nv.shared._Z12kalmanFilterPfS_PKfffi,"aw",@nobits
	.sectionflags	@""
	.align	16
	.zero		1024


//--------------------- .nv.shared.reserved.0     --------------------------
	.section	.nv.shared.reserved.0,"aw",@nobits
	.weak		__nv_reservedSMEM_offset_0_alias
	.size		__nv_reservedSMEM_offset_0_alias, 0, 64
	.other		__nv_reservedSMEM_offset_0_alias,@"STO_CUDA_RESERVED_SHARED STV_DEFAULT"
__nv_reservedSMEM_offset_0_alias:
	.zero		0
	.zero		64


//--------------------- .nv.constant0._Z12kalmanFilterPfS_PKfffi --------------------------
	.section	.nv.constant0._Z12kalmanFilterPfS_PKfffi,"a",@progbits
	.sectionflags	@""
	.align	4
.nv.constant0._Z12kalmanFilterPfS_PKfffi:
	.zero		932


//--------------------- SYMBOLS --------------------------

	.type		.nv.reservedSmem.offset0,@object
	.size		.nv.reservedSmem.offset0,0x4
	.type		.nv.reservedSmem.cap,@object
	.size		.nv.reservedSmem.cap,0x4
